//
// Generated by NVIDIA NVVM Compiler
//
// Compiler Build ID: CL-36424714
// Cuda compilation tools, release 13.0, V13.0.88
// Based on NVVM 20.0.0
//

.version 9.0
.target sm_100
.address_size 64

	// .globl	_Z6reducePfS_i
// _ZZ6reducePfS_iE7s_input has been demoted

.visible .entry _Z6reducePfS_i(
	.param .u64 .ptr .align 1 _Z6reducePfS_i_param_0,
	.param .u64 .ptr .align 1 _Z6reducePfS_i_param_1,
	.param .u32 _Z6reducePfS_i_param_2
)
{
	.reg .pred 	%p<10>;
	.reg .b32 	%r<16>;
	.reg .b32 	%f<27>;
	.reg .b64 	%rd<12>;
	// demoted variable
	.shared .align 4 .b8 _ZZ6reducePfS_iE7s_input[1024];
	ld.param.u64 	%rd2, [_Z6reducePfS_i_param_0];
	ld.param.u64 	%rd1, [_Z6reducePfS_i_param_1];
	cvta.to.global.u64 	%rd3, %rd2;
	mov.u32 	%r1, %tid.x;
	mov.u32 	%r2, %ctaid.x;
	mov.u32 	%r4, %ntid.x;
	mul.lo.s32 	%r5, %r2, %r4;
	cvt.u64.u32 	%rd4, %r5;
	cvt.u64.u32 	%rd5, %r1;
	add.s64 	%rd6, %rd4, %rd5;
	shl.b64 	%rd7, %rd6, 2;
	add.s64 	%rd8, %rd3, %rd7;
	ld.global.f32 	%f1, [%rd8];
	shl.b32 	%r6, %r1, 2;
	mov.u32 	%r7, _ZZ6reducePfS_iE7s_input;
	add.s32 	%r3, %r7, %r6;
	st.shared.f32 	[%r3], %f1;
	bar.sync 	0;
	setp.gt.u32 	%p1, %r1, 127;
	@%p1 bra 	$L__BB0_2;
	add.s32 	%r9, %r3, %r6;
	ld.shared.f32 	%f2, [%r9+4];
	ld.shared.f32 	%f3, [%r9];
	add.f32 	%f4, %f2, %f3;
	st.shared.f32 	[%r9], %f4;
$L__BB0_2:
	bar.sync 	0;
	setp.gt.u32 	%p2, %r1, 63;
	@%p2 bra 	$L__BB0_4;
	mad.lo.s32 	%r10, %r1, 12, %r3;
	ld.shared.f32 	%f5, [%r10+8];
	ld.shared.f32 	%f6, [%r10];
	add.f32 	%f7, %f5, %f6;
	st.shared.f32 	[%r10], %f7;
$L__BB0_4:
	bar.sync 	0;
	setp.gt.u32 	%p3, %r1, 31;
	@%p3 bra 	$L__BB0_6;
	mad.lo.s32 	%r11, %r1, 28, %r3;
	ld.shared.f32 	%f8, [%r11+16];
	ld.shared.f32 	%f9, [%r11];
	add.f32 	%f10, %f8, %f9;
	st.shared.f32 	[%r11], %f10;
$L__BB0_6:
	bar.sync 	0;
	setp.gt.u32 	%p4, %r1, 15;
	@%p4 bra 	$L__BB0_8;
	mad.lo.s32 	%r12, %r1, 60, %r3;
	ld.shared.f32 	%f11, [%r12+32];
	ld.shared.f32 	%f12, [%r12];
	add.f32 	%f13, %f11, %f12;
	st.shared.f32 	[%r12], %f13;
$L__BB0_8:
	bar.sync 	0;
	setp.gt.u32 	%p5, %r1, 7;
	@%p5 bra 	$L__BB0_10;
	mad.lo.s32 	%r13, %r1, 124, %r3;
	ld.shared.f32 	%f14, [%r13+64];
	ld.shared.f32 	%f15, [%r13];
	add.f32 	%f16, %f14, %f15;
	st.shared.f32 	[%r13], %f16;
$L__BB0_10:
	bar.sync 	0;
	setp.gt.u32 	%p6, %r1, 3;
	@%p6 bra 	$L__BB0_12;
	mad.lo.s32 	%r14, %r1, 252, %r3;
	ld.shared.f32 	%f17, [%r14+128];
	ld.shared.f32 	%f18, [%r14];
	add.f32 	%f19, %f17, %f18;
	st.shared.f32 	[%r14], %f19;
$L__BB0_12:
	bar.sync 	0;
	setp.gt.u32 	%p7, %r1, 1;
	@%p7 bra 	$L__BB0_14;
	mad.lo.s32 	%r15, %r1, 508, %r3;
	ld.shared.f32 	%f20, [%r15+256];
	ld.shared.f32 	%f21, [%r15];
	add.f32 	%f22, %f20, %f21;
	st.shared.f32 	[%r15], %f22;
$L__BB0_14:
	bar.sync 	0;
	setp.ne.s32 	%p8, %r1, 0;
	@%p8 bra 	$L__BB0_16;
	ld.shared.f32 	%f23, [_ZZ6reducePfS_iE7s_input+512];
	ld.shared.f32 	%f24, [_ZZ6reducePfS_iE7s_input];
	add.f32 	%f25, %f23, %f24;
	st.shared.f32 	[_ZZ6reducePfS_iE7s_input], %f25;
$L__BB0_16:
	setp.ne.s32 	%p9, %r1, 0;
	bar.sync 	0;
	@%p9 bra 	$L__BB0_18;
	ld.shared.f32 	%f26, [_ZZ6reducePfS_iE7s_input];
	cvta.to.global.u64 	%rd9, %rd1;
	mul.wide.u32 	%rd10, %r2, 4;
	add.s64 	%rd11, %rd9, %rd10;
	st.global.f32 	[%rd11], %f26;
$L__BB0_18:
	ret;

}


// ===== COMPILED SASS (sm_100) =====

	.target	sm_100

	.elftype	@"ET_EXEC"


//--------------------- .note.nv.tkinfo           --------------------------
	.section	.note.nv.tkinfo,"",@"SHT_NOTE"
	.sectionflags	@"SHF_NOTE_NV_TKINFO"
	.tkinfo
        /*0018*/ 	.word	0x00000002
        /*0030*/ 	.string	""
        /*0030*/ 	.string	"ptxas"
        /*0030*/ 	.string	"Cuda compilation tools, release 13.0, V13.0.88"
        /*0030*/ 	.string	"Build cuda_13.0.r13.0/compiler.36424714_0"
        /*0030*/ 	.string	"-arch sm_100 -m 64 "



//--------------------- .note.nv.cuinfo           --------------------------
	.section	.note.nv.cuinfo,"",@"SHT_NOTE"
	.sectionflags	@"SHF_NOTE_NV_CUINFO"
        /*0018*/ 	.short	0x0002
        /*001a*/ 	.short	0x0064
        /*001c*/ 	.short	0x0082
	.zero		2


//--------------------- .nv.info                  --------------------------
	.section	.nv.info,"",@"SHT_CUDA_INFO"
	.align	4


	//----- nvinfo : EIATTR_REGCOUNT
	.align		4
        /*0000*/ 	.byte	0x04, 0x2f
        /*0002*/ 	.short	(.L_1 - .L_0)
	.align		4
.L_0:
        /*0004*/ 	.word	index@(_Z6reducePfS_i)
        /*0008*/ 	.word	0x0000000e


	//----- nvinfo : EIATTR_FRAME_SIZE
	.align		4
.L_1:
        /*000c*/ 	.byte	0x04, 0x11
        /*000e*/ 	.short	(.L_3 - .L_2)
	.align		4
.L_2:
        /*0010*/ 	.word	index@(_Z6reducePfS_i)
        /*0014*/ 	.word	0x00000000


	//----- nvinfo : EIATTR_MIN_STACK_SIZE
	.align		4
.L_3:
        /*0018*/ 	.byte	0x04, 0x12
        /*001a*/ 	.short	(.L_5 - .L_4)
	.align		4
.L_4:
        /*001c*/ 	.word	index@(_Z6reducePfS_i)
        /*0020*/ 	.word	0x00000000
.L_5:


//--------------------- .nv.compat                --------------------------
	.section	.nv.compat,"",@"SHT_CUDA_COMPAT_INFO"
	.align	4
        /*0000*/ 	.byte	0x02, 0x09, 0x00, 0x00, 0x02, 0x02, 0x01, 0x00, 0x02, 0x05, 0x05, 0x00, 0x03, 0x07, 0x01, 0x01
        /*0010*/ 	.byte	0x02, 0x03, 0x00, 0x00, 0x02, 0x06, 0x01, 0x00, 0x04, 0x0b, 0x08, 0x00, 0x09, 0x00, 0x00, 0x00
        /*0020*/ 	.byte	0x00, 0x00, 0x00, 0x00


//--------------------- .nv.info._Z6reducePfS_i   --------------------------
	.section	.nv.info._Z6reducePfS_i,"",@"SHT_CUDA_INFO"
	.sectionflags	@""
	.align	4


	//----- nvinfo : EIATTR_CUDA_API_VERSION
	.align		4
        /*0000*/ 	.byte	0x04, 0x37
        /*0002*/ 	.short	(.L_7 - .L_6)
.L_6:
        /*0004*/ 	.word	0x00000082


	//----- nvinfo : EIATTR_KPARAM_INFO
	.align		4
.L_7:
        /*0008*/ 	.byte	0x04, 0x17
        /*000a*/ 	.short	(.L_9 - .L_8)
.L_8:
        /*000c*/ 	.word	0x00000000
        /*0010*/ 	.short	0x0002
        /*0012*/ 	.short	0x0010
        /*0014*/ 	.byte	0x00, 0xf0, 0x11, 0x00


	//----- nvinfo : EIATTR_KPARAM_INFO
	.align		4
.L_9:
        /*0018*/ 	.byte	0x04, 0x17
        /*001a*/ 	.short	(.L_11 - .L_10)
.L_10:
        /*001c*/ 	.word	0x00000000
        /*0020*/ 	.short	0x0001
        /*0022*/ 	.short	0x0008
        /*0024*/ 	.byte	0x00, 0xf5, 0x21, 0x00


	//----- nvinfo : EIATTR_KPARAM_INFO
	.align		4
.L_11:
        /*0028*/ 	.byte	0x04, 0x17
        /*002a*/ 	.short	(.L_13 - .L_12)
.L_12:
        /*002c*/ 	.word	0x00000000
        /*0030*/ 	.short	0x0000
        /*0032*/ 	.short	0x0000
        /*0034*/ 	.byte	0x00, 0xf5, 0x21, 0x00


	//----- nvinfo : EIATTR_SPARSE_MMA_MASK
	.align		4
.L_13:
        /*0038*/ 	.byte	0x03, 0x50
        /*003a*/ 	.short	0x0000


	//----- nvinfo : EIATTR_MAXREG_COUNT
	.align		4
        /*003c*/ 	.byte	0x03, 0x1b
        /*003e*/ 	.short	0x00ff


	//----- nvinfo : EIATTR_NUM_BARRIERS
	.align		4
        /*0040*/ 	.byte	0x02, 0x4c
        /*0042*/ 	.byte	0x01
	.zero		1


	//----- nvinfo : EIATTR_MERCURY_ISA_VERSION
	.align		4
        /*0044*/ 	.byte	0x03, 0x5f
        /*0046*/ 	.short	0x0101


	//----- nvinfo : EIATTR_VRC_CTA_INIT_COUNT
	.align		4
        /*0048*/ 	.byte	0x02, 0x4a
	.zero		1
	.zero		1


	//----- nvinfo : EIATTR_EXIT_INSTR_OFFSETS
	.align		4
        /*004c*/ 	.byte	0x04, 0x1c
        /*004e*/ 	.short	(.L_15 - .L_14)


	//   ....[0]....
.L_14:
        /*0050*/ 	.word	0x00000490


	//   ....[1]....
        /*0054*/ 	.word	0x000004e0


	//----- nvinfo : EIATTR_CBANK_PARAM_SIZE
	.align		4
.L_15:
        /*0058*/ 	.byte	0x03, 0x19
        /*005a*/ 	.short	0x0014


	//----- nvinfo : EIATTR_PARAM_CBANK
	.align		4
        /*005c*/ 	.byte	0x04, 0x0a
        /*005e*/ 	.short	(.L_17 - .L_16)
	.align		4
.L_16:
        /*0060*/ 	.word	index@(.nv.constant0._Z6reducePfS_i)
        /*0064*/ 	.short	0x0380
        /*0066*/ 	.short	0x0014


	//----- nvinfo : EIATTR_SW_WAR
	.align		4
.L_17:
        /*0068*/ 	.byte	0x04, 0x36
        /*006a*/ 	.short	(.L_19 - .L_18)
.L_18:
        /*006c*/ 	.word	0x00000008
.L_19:


//--------------------- .nv.callgraph             --------------------------
	.section	.nv.callgraph,"",@"SHT_CUDA_CALLGRAPH"
	.align	4
	.sectionentsize	8
	.align		4
        /*0000*/ 	.word	0x00000000
	.align		4
        /*0004*/ 	.word	0xffffffff
	.align		4
        /*0008*/ 	.word	0x00000000
	.align		4
        /*000c*/ 	.word	0xfffffffe
	.align		4
        /*0010*/ 	.word	0x00000000
	.align		4
        /*0014*/ 	.word	0xfffffffd
	.align		4
        /*0018*/ 	.word	0x00000000
	.align		4
        /*001c*/ 	.word	0xfffffffc


//--------------------- .text._Z6reducePfS_i      --------------------------
	.section	.text._Z6reducePfS_i,"ax",@progbits
	.align	128
        .global         _Z6reducePfS_i
        .type           _Z6reducePfS_i,@function
        .size           _Z6reducePfS_i,(.L_x_1 - _Z6reducePfS_i)
        .other          _Z6reducePfS_i,@"STO_CUDA_ENTRY STV_DEFAULT"
_Z6reducePfS_i:
.text._Z6reducePfS_i:
[----:B------:R-:W-:Y:S01]  /*0000*/  LDC R1, c[0x0][0x37c] ;  /* 0x0000df00ff017b82 */ /* 0x000fe20000000800 */
[----:B------:R-:W0:Y:S01]  /*0010*/  S2R R0, SR_CTAID.X ;  /* 0x0000000000007919 */ /* 0x000e220000002500 */
[----:B------:R-:W0:Y:S01]  /*0020*/  LDCU UR4, c[0x0][0x360] ;  /* 0x00006c00ff0477ac */ /* 0x000e220008000800 */
[----:B------:R-:W1:Y:S01]  /*0030*/  S2R R2, SR_TID.X ;  /* 0x0000000000027919 */ /* 0x000e620000002100 */
[----:B------:R-:W2:Y:S01]  /*0040*/  LDCU.64 UR8, c[0x0][0x380] ;  /* 0x00007000ff0877ac */ /* 0x000ea20008000a00 */
[----:B------:R-:W3:Y:S01]  /*0050*/  LDCU.64 UR6, c[0x0][0x358] ;  /* 0x00006b00ff0677ac */ /* 0x000ee20008000a00 */
[----:B0-----:R-:W-:-:S05]  /*0060*/  IMAD R3, R0, UR4, RZ ;  /* 0x0000000400037c24 */ /* 0x001fca000f8e02ff */
[----:B-1----:R-:W-:-:S04]  /*0070*/  IADD3 R3, P0, PT, R3, R2, RZ ;  /* 0x0000000203037210 */ /* 0x002fc80007f1e0ff */
[----:B------:R-:W-:Y:S02]  /*0080*/  IADD3.X R6, PT, PT, RZ, RZ, RZ, P0, !PT ;  /* 0x000000ffff067210 */ /* 0x000fe400007fe4ff */
[----:B--2---:R-:W-:-:S04]  /*0090*/  LEA R4, P0, R3, UR8, 0x2 ;  /* 0x0000000803047c11 */ /* 0x004fc8000f8010ff */
[----:B------:R-:W-:-:S05]  /*00a0*/  LEA.HI.X R5, R3, UR9, R6, 0x2, P0 ;  /* 0x0000000903057c11 */ /* 0x000fca00080f1406 */
[----:B---3--:R0:W2:Y:S01]  /*00b0*/  LDG.E R4, desc[UR6][R4.64] ;  /* 0x0000000604047981 */ /* 0x0080a2000c1e1900 */
[----:B------:R-:W1:Y:S01]  /*00c0*/  S2UR UR5, SR_CgaCtaId ;  /* 0x00000000000579c3 */ /* 0x000e620000008800 */
[----:B------:R-:W-:Y:S01]  /*00d0*/  UMOV UR4, 0x400 ;  /* 0x0000040000047882 */ /* 0x000fe20000000000 */
[C---:B------:R-:W-:Y:S02]  /*00e0*/  ISETP.GT.U32.AND P1, PT, R2.reuse, 0x7f, PT ;  /* 0x0000007f0200780c */ /* 0x040fe40003f24070 */
[----:B------:R-:W-:Y:S01]  /*00f0*/  ISETP.GT.U32.AND P0, PT, R2, 0x3f, PT ;  /* 0x0000003f0200780c */ /* 0x000fe20003f04070 */
[----:B-1----:R-:W-:-:S06]  /*0100*/  ULEA UR4, UR5, UR4, 0x18 ;  /* 0x0000000405047291 */ /* 0x002fcc000f8ec0ff */
[----:B------:R-:W-:-:S04]  /*0110*/  LEA R3, R2, UR4, 0x2 ;  /* 0x0000000402037c11 */ /* 0x000fc8000f8e10ff */
[C---:B------:R-:W-:Y:S02]  /*0120*/  @!P1 LEA R6, R2.reuse, R3, 0x2 ;  /* 0x0000000302069211 */ /* 0x040fe400078e10ff */
[----:B0-----:R-:W-:Y:S01]  /*0130*/  @!P0 IMAD R5, R2, 0xc, R3 ;  /* 0x0000000c02058824 */ /* 0x001fe200078e0203 */
[----:B--2---:R-:W-:Y:S01]  /*0140*/  STS [R3], R4 ;  /* 0x0000000403007388 */ /* 0x004fe20000000800 */
[----:B------:R-:W-:Y:S06]  /*0150*/  BAR.SYNC.DEFER_BLOCKING 0x0 ;  /* 0x0000000000007b1d */ /* 0x000fec0000010000 */
[----:B------:R-:W-:Y:S04]  /*0160*/  @!P1 LDS R7, [R6+0x4] ;  /* 0x0000040006079984 */ /* 0x000fe80000000800 */
[----:B------:R-:W0:Y:S02]  /*0170*/  @!P1 LDS R8, [R6] ;  /* 0x0000000006089984 */ /* 0x000e240000000800 */
[----:B0-----:R-:W-:-:S05]  /*0180*/  @!P1 FADD R7, R7, R8 ;  /* 0x0000000807079221 */ /* 0x001fca0000000000 */
[----:B------:R-:W-:Y:S01]  /*0190*/  @!P1 STS [R6], R7 ;  /* 0x0000000706009388 */ /* 0x000fe20000000800 */
[----:B------:R-:W-:Y:S01]  /*01a0*/  BAR.SYNC.DEFER_BLOCKING 0x0 ;  /* 0x0000000000007b1d */ /* 0x000fe20000010000 */
[----:B------:R-:W-:-:S13]  /*01b0*/  ISETP.GT.U32.AND P1, PT, R2, 0x1f, PT ;  /* 0x0000001f0200780c */ /* 0x000fda0003f24070 */
[----:B------:R-:W-:Y:S01]  /*01c0*/  @!P1 IMAD R4, R2, 0x1c, R3 ;  /* 0x0000001c02049824 */ /* 0x000fe200078e0203 */
        /* <DEDUP_REMOVED lines=33> */
[----:B------:R-:W-:-:S05]  /*03e0*/  ISETP.NE.AND P0, PT, R2, RZ, PT ;  /* 0x000000ff0200720c */ /* 0x000fca0003f05270 */
[----:B------:R-:W-:Y:S04]  /*03f0*/  @!P1 LDS R6, [R3+0x100] ;  /* 0x0001000003069984 */ /* 0x000fe80000000800 */
[----:B------:R-:W0:Y:S02]  /*0400*/  @!P1 LDS R7, [R3] ;  /* 0x0000000003079984 */ /* 0x000e240000000800 */
[----:B0-----:R-:W-:-:S05]  /*0410*/  @!P1 FADD R6, R6, R7 ;  /* 0x0000000706069221 */ /* 0x001fca0000000000 */
[----:B------:R-:W-:Y:S01]  /*0420*/  @!P1 STS [R3], R6 ;  /* 0x0000000603009388 */ /* 0x000fe20000000800 */
[----:B------:R-:W-:Y:S06]  /*0430*/  BAR.SYNC.DEFER_BLOCKING 0x0 ;  /* 0x0000000000007b1d */ /* 0x000fec0000010000 */
[----:B------:R-:W-:Y:S04]  /*0440*/  @!P0 LDS R2, [UR4+0x200] ;  /* 0x00020004ff028984 */ /* 0x000fe80008000800 */
[----:B------:R-:W0:Y:S02]  /*0450*/  @!P0 LDS R5, [UR4] ;  /* 0x00000004ff058984 */ /* 0x000e240008000800 */
[----:B0-----:R-:W-:-:S05]  /*0460*/  @!P0 FADD R2, R2, R5 ;  /* 0x0000000502028221 */ /* 0x001fca0000000000 */
[----:B------:R0:W-:Y:S01]  /*0470*/  @!P0 STS [UR4], R2 ;  /* 0x00000002ff008988 */ /* 0x0001e20008000804 */
[----:B------:R-:W-:Y:S06]  /*0480*/  BAR.SYNC.DEFER_BLOCKING 0x0 ;  /* 0x0000000000007b1d */ /* 0x000fec0000010000 */
[----:B------:R-:W-:Y:S05]  /*0490*/  @P0 EXIT ;  /* 0x000000000000094d */ /* 0x000fea0003800000 */
[----:B------:R-:W1:Y:S01]  /*04a0*/  LDS R5, [UR4] ;  /* 0x00000004ff057984 */ /* 0x000e620008000800 */
[----:B0-----:R-:W0:Y:S02]  /*04b0*/  LDC.64 R2, c[0x0][0x388] ;  /* 0x0000e200ff027b82 */ /* 0x001e240000000a00 */
[----:B0-----:R-:W-:-:S05]  /*04c0*/  IMAD.WIDE.U32 R2, R0, 0x4, R2 ;  /* 0x0000000400027825 */ /* 0x001fca00078e0002 */
[----:B-1----:R-:W-:Y:S01]  /*04d0*/  STG.E desc[UR6][R2.64], R5 ;  /* 0x0000000502007986 */ /* 0x002fe2000c101906 */
[----:B------:R-:W-:Y:S05]  /*04e0*/  EXIT ;  /* 0x000000000000794d */ /* 0x000fea0003800000 */
.L_x_0:
[----:B------:R-:W-:-:S00]  /*04f0*/  BRA `(.L_x_0) ;  /* 0xfffffffc00fc7947 */ /* 0x000fc0000383ffff */
[----:B------:R-:W-:-:S00]  /*0500*/  NOP ;  /* 0x0000000000007918 */ /* 0x000fc00000000000 */
[----:B------:R-:W-:-:S00]  /*0510*/  NOP ;  /* 0x0000000000007918 */ /* 0x000fc00000000000 */
[----:B------:R-:W-:-:S00]  /*0520*/  NOP ;  /* 0x0000000000007918 */ /* 0x000fc00000000000 */
[----:B------:R-:W-:-:S00]  /*0530*/  NOP ;  /* 0x0000000000007918 */ /* 0x000fc00000000000 */
[----:B------:R-:W-:-:S00]  /*0540*/  NOP ;  /* 0x0000000000007918 */ /* 0x000fc00000000000 */
[----:B------:R-:W-:-:S00]  /*0550*/  NOP ;  /* 0x0000000000007918 */ /* 0x000fc00000000000 */
[----:B------:R-:W-:-:S00]  /*0560*/  NOP ;  /* 0x0000000000007918 */ /* 0x000fc00000000000 */
[----:B------:R-:W-:-:S00]  /*0570*/  NOP ;  /* 0x0000000000007918 */ /* 0x000fc00000000000 */
.L_x_1:


//--------------------- .nv.shared._Z6reducePfS_i --------------------------
	.section	.nv.shared._Z6reducePfS_i,"aw",@nobits
	.sectionflags	@""
	.align	4
.nv.shared._Z6reducePfS_i:
	.zero		2048


//--------------------- .nv.shared.reserved.0     --------------------------
	.section	.nv.shared.reserved.0,"aw",@nobits
	.weak		__nv_reservedSMEM_offset_0_alias
	.size		__nv_reservedSMEM_offset_0_alias, 0, 64
	.other		__nv_reservedSMEM_offset_0_alias,@"STO_CUDA_RESERVED_SHARED STV_DEFAULT"
__nv_reservedSMEM_offset_0_alias:
	.zero		0
	.zero		64


//--------------------- .nv.constant0._Z6reducePfS_i --------------------------
	.section	.nv.constant0._Z6reducePfS_i,"a",@progbits
	.sectionflags	@""
	.align	4
.nv.constant0._Z6reducePfS_i:
	.zero		916


//--------------------- SYMBOLS --------------------------

	.type		.nv.reservedSmem.offset0,@object
	.size		.nv.reservedSmem.offset0,0x4
	.type		.nv.reservedSmem.cap,@object
	.size		.nv.reservedSmem.cap,0x4
